//
// Generated by NVIDIA NVVM Compiler
//
// Compiler Build ID: CL-36424714
// Cuda compilation tools, release 13.0, V13.0.88
// Based on NVVM 20.0.0
//

.version 9.0
.target sm_100
.address_size 64

	// .globl	_Z6kernelv
.extern .func  (.param .b32 func_retval0) vprintf
(
	.param .b64 vprintf_param_0,
	.param .b64 vprintf_param_1
)
;
.global .align 1 .b8 $str[23] = {72, 101, 108, 108, 111, 44, 119, 111, 114, 108, 100, 32, 102, 111, 114, 109, 32, 71, 80, 85, 33, 10};

.visible .entry _Z6kernelv()
{
	.reg .b32 	%r<3>;
	.reg .b64 	%rd<3>;

	mov.u64 	%rd1, $str;
	cvta.global.u64 	%rd2, %rd1;
	{ // callseq 0, 0
	.param .b64 param0;
	st.param.b64 	[param0], %rd2;
	.param .b64 param1;
	st.param.b64 	[param1], 0;
	.param .b32 retval0;
	call.uni (retval0), 
	vprintf, 
	(
	param0, 
	param1
	);
	ld.param.b32 	%r1, [retval0];
	} // callseq 0
	ret;

}


// ===== COMPILED SASS (sm_100) =====

	.target	sm_100

	.elftype	@"ET_EXEC"


//--------------------- .note.nv.tkinfo           --------------------------
	.section	.note.nv.tkinfo,"",@"SHT_NOTE"
	.sectionflags	@"SHF_NOTE_NV_TKINFO"
	.tkinfo
        /*0018*/ 	.word	0x00000002
        /*0030*/ 	.string	""
        /*0030*/ 	.string	"ptxas"
        /*0030*/ 	.string	"Cuda compilation tools, release 13.0, V13.0.88"
        /*0030*/ 	.string	"Build cuda_13.0.r13.0/compiler.36424714_0"
        /*0030*/ 	.string	"-arch sm_100 -m 64 "



//--------------------- .note.nv.cuinfo           --------------------------
	.section	.note.nv.cuinfo,"",@"SHT_NOTE"
	.sectionflags	@"SHF_NOTE_NV_CUINFO"
        /*0018*/ 	.short	0x0002
        /*001a*/ 	.short	0x0064
        /*001c*/ 	.short	0x0082
	.zero		2


//--------------------- .nv.info                  --------------------------
	.section	.nv.info,"",@"SHT_CUDA_INFO"
	.align	4


	//----- nvinfo : EIATTR_REGCOUNT
	.align		4
        /*0000*/ 	.byte	0x04, 0x2f
        /*0002*/ 	.short	(.L_2 - .L_1)
	.align		4
.L_1:
        /*0004*/ 	.word	index@(_Z6kernelv)
        /*0008*/ 	.word	0x00000018


	//----- nvinfo : EIATTR_FRAME_SIZE
	.align		4
.L_2:
        /*000c*/ 	.byte	0x04, 0x11
        /*000e*/ 	.short	(.L_4 - .L_3)
	.align		4
.L_3:
        /*0010*/ 	.word	index@(_Z6kernelv)
        /*0014*/ 	.word	0x00000000


	//----- nvinfo : EIATTR_MIN_STACK_SIZE
	.align		4
.L_4:
        /*0018*/ 	.byte	0x04, 0x12
        /*001a*/ 	.short	(.L_6 - .L_5)
	.align		4
.L_5:
        /*001c*/ 	.word	index@(_Z6kernelv)
        /*0020*/ 	.word	0x00000000
.L_6:


//--------------------- .nv.compat                --------------------------
	.section	.nv.compat,"",@"SHT_CUDA_COMPAT_INFO"
	.align	4
        /*0000*/ 	.byte	0x02, 0x09, 0x00, 0x00, 0x02, 0x02, 0x01, 0x00, 0x02, 0x05, 0x05, 0x00, 0x03, 0x07, 0x01, 0x01
        /*0010*/ 	.byte	0x02, 0x03, 0x00, 0x00, 0x02, 0x06, 0x01, 0x00, 0x04, 0x0b, 0x08, 0x00, 0x09, 0x00, 0x00, 0x00
        /*0020*/ 	.byte	0x00, 0x00, 0x00, 0x00


//--------------------- .nv.info._Z6kernelv       --------------------------
	.section	.nv.info._Z6kernelv,"",@"SHT_CUDA_INFO"
	.sectionflags	@""
	.align	4


	//----- nvinfo : EIATTR_CUDA_API_VERSION
	.align		4
        /*0000*/ 	.byte	0x04, 0x37
        /*0002*/ 	.short	(.L_8 - .L_7)
.L_7:
        /*0004*/ 	.word	0x00000082


	//----- nvinfo : EIATTR_SPARSE_MMA_MASK
	.align		4
.L_8:
        /*0008*/ 	.byte	0x03, 0x50
        /*000a*/ 	.short	0x0000


	//----- nvinfo : EIATTR_MAXREG_COUNT
	.align		4
        /*000c*/ 	.byte	0x03, 0x1b
        /*000e*/ 	.short	0x00ff


	//----- nvinfo : EIATTR_EXTERNS
	.align		4
        /*0010*/ 	.byte	0x04, 0x0f
        /*0012*/ 	.short	(.L_10 - .L_9)


	//   ....[0]....
	.align		4
.L_9:
        /*0014*/ 	.word	index@(vprintf)


	//----- nvinfo : EIATTR_MERCURY_ISA_VERSION
	.align		4
.L_10:
        /*0018*/ 	.byte	0x03, 0x5f
        /*001a*/ 	.short	0x0101


	//----- nvinfo : EIATTR_VRC_CTA_INIT_COUNT
	.align		4
        /*001c*/ 	.byte	0x02, 0x4a
	.zero		1
	.zero		1


	//----- nvinfo : EIATTR_SYSCALL_OFFSETS
	.align		4
        /*0020*/ 	.byte	0x04, 0x46
        /*0022*/ 	.short	(.L_12 - .L_11)


	//   ....[0]....
.L_11:
        /*0024*/ 	.word	0x00000080


	//----- nvinfo : EIATTR_EXIT_INSTR_OFFSETS
	.align		4
.L_12:
        /*0028*/ 	.byte	0x04, 0x1c
        /*002a*/ 	.short	(.L_14 - .L_13)


	//   ....[0]....
.L_13:
        /*002c*/ 	.word	0x00000090


	//----- nvinfo : EIATTR_SW_WAR
	.align		4
.L_14:
        /*0030*/ 	.byte	0x04, 0x36
        /*0032*/ 	.short	(.L_16 - .L_15)
.L_15:
        /*0034*/ 	.word	0x00000008
.L_16:


//--------------------- .nv.callgraph             --------------------------
	.section	.nv.callgraph,"",@"SHT_CUDA_CALLGRAPH"
	.align	4
	.sectionentsize	8
	.align		4
        /*0000*/ 	.word	0x00000000
	.align		4
        /*0004*/ 	.word	0xffffffff
	.align		4
        /*0008*/ 	.word	index@(_Z6kernelv)
	.align		4
        /*000c*/ 	.word	index@(vprintf)
	.align		4
        /*0010*/ 	.word	0x00000000
	.align		4
        /*0014*/ 	.word	0xfffffffe
	.align		4
        /*0018*/ 	.word	0x00000000
	.align		4
        /*001c*/ 	.word	0xfffffffd
	.align		4
        /*0020*/ 	.word	0x00000000
	.align		4
        /*0024*/ 	.word	0xfffffffc


//--------------------- .nv.constant4             --------------------------
	.section	.nv.constant4,"a",@progbits
	.align	8
	.align		8
.nv.constant4:
        /*0000*/ 	.dword	vprintf
	.align		8
        /*0008*/ 	.dword	$str


//--------------------- .text._Z6kernelv          --------------------------
	.section	.text._Z6kernelv,"ax",@progbits
	.align	128
        .global         _Z6kernelv
        .type           _Z6kernelv,@function
        .size           _Z6kernelv,(.L_x_2 - _Z6kernelv)
        .other          _Z6kernelv,@"STO_CUDA_ENTRY STV_DEFAULT"
_Z6kernelv:
.text._Z6kernelv:
[----:B------:R-:W0:Y:S01]  /*0000*/  LDC R1, c[0x0][0x37c] ;  /* 0x0000df00ff017b82 */ /* 0x000e220000000800 */
[----:B------:R-:W-:Y:S01]  /*0010*/  MOV R0, 0x0 ;  /* 0x0000000000007802 */ /* 0x000fe20000000f00 */
[----:B------:R-:W1:Y:S01]  /*0020*/  LDCU.64 UR4, c[0x4][0x8] ;  /* 0x01000100ff0477ac */ /* 0x000e620008000a00 */
[----:B------:R-:W-:-:S05]  /*0030*/  CS2R R6, SRZ ;  /* 0x0000000000067805 */ /* 0x000fca000001ff00 */
[----:B------:R2:W3:Y:S01]  /*0040*/  LDC.64 R2, c[0x4][R0] ;  /* 0x0100000000027b82 */ /* 0x0004e20000000a00 */
[----:B-1----:R-:W-:Y:S02]  /*0050*/  IMAD.U32 R4, RZ, RZ, UR4 ;  /* 0x00000004ff047e24 */ /* 0x002fe4000f8e00ff */
[----:B--2---:R-:W-:-:S07]  /*0060*/  IMAD.U32 R5, RZ, RZ, UR5 ;  /* 0x00000005ff057e24 */ /* 0x004fce000f8e00ff */
[----:B------:R-:W-:-:S07]  /*0070*/  LEPC R20, `(.L_x_0) ;  /* 0x000000001014794e */ /* 0x000fce0000000000 */
[----:B0--3--:R-:W-:Y:S05]  /*0080*/  CALL.ABS.NOINC R2 ;  /* 0x0000000002007343 */ /* 0x009fea0003c00000 */
.L_x_0:
[----:B------:R-:W-:Y:S05]  /*0090*/  EXIT ;  /* 0x000000000000794d */ /* 0x000fea0003800000 */
.L_x_1:
[----:B------:R-:W-:-:S00]  /*00a0*/  BRA `(.L_x_1) ;  /* 0xfffffffc00fc7947 */ /* 0x000fc0000383ffff */
[----:B------:R-:W-:-:S00]  /*00b0*/  NOP ;  /* 0x0000000000007918 */ /* 0x000fc00000000000 */
        /* <DEDUP_REMOVED lines=12> */
.L_x_2:


//--------------------- .nv.global.init           --------------------------
	.section	.nv.global.init,"aw",@progbits
.nv.global.init:
	.type		$str,@object
	.size		$str,(.L_0 - $str)
$str:
        /*0000*/ 	.byte	0x48, 0x65, 0x6c, 0x6c, 0x6f, 0x2c, 0x77, 0x6f, 0x72, 0x6c, 0x64, 0x20, 0x66, 0x6f, 0x72, 0x6d
        /*0010*/ 	.byte	0x20, 0x47, 0x50, 0x55, 0x21, 0x0a, 0x00
.L_0:


//--------------------- .nv.shared.reserved.0     --------------------------
	.section	.nv.shared.reserved.0,"aw",@nobits
	.weak		__nv_reservedSMEM_offset_0_alias
	.size		__nv_reservedSMEM_offset_0_alias, 0, 64
	.other		__nv_reservedSMEM_offset_0_alias,@"STO_CUDA_RESERVED_SHARED STV_DEFAULT"
__nv_reservedSMEM_offset_0_alias:
	.zero		0
	.zero		64


//--------------------- .nv.constant0._Z6kernelv  --------------------------
	.section	.nv.constant0._Z6kernelv,"a",@progbits
	.sectionflags	@""
	.align	4
.nv.constant0._Z6kernelv:
	.zero		896


//--------------------- SYMBOLS --------------------------

	.type		.nv.reservedSmem.offset0,@object
	.size		.nv.reservedSmem.offset0,0x4
	.type		vprintf,@function
